//
// Generated by NVIDIA NVVM Compiler
//
// Compiler Build ID: CL-36424714
// Cuda compilation tools, release 13.0, V13.0.88
// Based on NVVM 20.0.0
//

.version 9.0
.target sm_100
.address_size 64

	// .globl	_Z29gpu_reduce_kernel_interleavedPfS_i
.extern .shared .align 16 .b8 sh_in[];

.visible .entry _Z29gpu_reduce_kernel_interleavedPfS_i(
	.param .u64 .ptr .align 1 _Z29gpu_reduce_kernel_interleavedPfS_i_param_0,
	.param .u64 .ptr .align 1 _Z29gpu_reduce_kernel_interleavedPfS_i_param_1,
	.param .u32 _Z29gpu_reduce_kernel_interleavedPfS_i_param_2
)
{
	.reg .pred 	%p<5>;
	.reg .b32 	%r<19>;
	.reg .b32 	%f<7>;
	.reg .b64 	%rd<7>;

	ld.param.u64 	%rd2, [_Z29gpu_reduce_kernel_interleavedPfS_i_param_0];
	ld.param.u64 	%rd1, [_Z29gpu_reduce_kernel_interleavedPfS_i_param_1];
	cvta.to.global.u64 	%rd3, %rd2;
	mov.u32 	%r1, %tid.x;
	mov.u32 	%r2, %ntid.x;
	mov.u32 	%r6, %ctaid.x;
	mad.lo.s32 	%r7, %r2, %r6, %r1;
	mul.wide.s32 	%rd4, %r7, 4;
	add.s64 	%rd5, %rd3, %rd4;
	ld.global.f32 	%f1, [%rd5];
	shl.b32 	%r8, %r1, 2;
	mov.u32 	%r9, sh_in;
	add.s32 	%r10, %r9, %r8;
	st.shared.f32 	[%r10], %f1;
	bar.sync 	0;
	setp.lt.u32 	%p1, %r2, 2;
	@%p1 bra 	$L__BB0_5;
	mov.b32 	%r18, 1;
$L__BB0_2:
	shl.b32 	%r4, %r18, 1;
	mul.lo.s32 	%r5, %r4, %r1;
	setp.ge.u32 	%p2, %r5, %r2;
	@%p2 bra 	$L__BB0_4;
	add.s32 	%r12, %r5, %r18;
	shl.b32 	%r13, %r12, 2;
	add.s32 	%r15, %r9, %r13;
	ld.shared.f32 	%f2, [%r15];
	shl.b32 	%r16, %r5, 2;
	add.s32 	%r17, %r9, %r16;
	ld.shared.f32 	%f3, [%r17];
	add.f32 	%f4, %f2, %f3;
	st.shared.f32 	[%r17], %f4;
$L__BB0_4:
	bar.sync 	0;
	setp.lt.u32 	%p3, %r4, %r2;
	mov.u32 	%r18, %r4;
	@%p3 bra 	$L__BB0_2;
$L__BB0_5:
	setp.ne.s32 	%p4, %r1, 0;
	@%p4 bra 	$L__BB0_7;
	ld.shared.f32 	%f5, [sh_in];
	cvta.to.global.u64 	%rd6, %rd1;
	atom.global.add.f32 	%f6, [%rd6], %f5;
$L__BB0_7:
	ret;

}
	// .globl	_Z27gpu_reduce_kernel_seqentialPfS_i
.visible .entry _Z27gpu_reduce_kernel_seqentialPfS_i(
	.param .u64 .ptr .align 1 _Z27gpu_reduce_kernel_seqentialPfS_i_param_0,
	.param .u64 .ptr .align 1 _Z27gpu_reduce_kernel_seqentialPfS_i_param_1,
	.param .u32 _Z27gpu_reduce_kernel_seqentialPfS_i_param_2
)
{
	.reg .pred 	%p<5>;
	.reg .b32 	%r<13>;
	.reg .b32 	%f<7>;
	.reg .b64 	%rd<7>;

	ld.param.u64 	%rd2, [_Z27gpu_reduce_kernel_seqentialPfS_i_param_0];
	ld.param.u64 	%rd1, [_Z27gpu_reduce_kernel_seqentialPfS_i_param_1];
	cvta.to.global.u64 	%rd3, %rd2;
	mov.u32 	%r1, %tid.x;
	mov.u32 	%r12, %ntid.x;
	mov.u32 	%r6, %ctaid.x;
	mad.lo.s32 	%r7, %r12, %r6, %r1;
	mul.wide.s32 	%rd4, %r7, 4;
	add.s64 	%rd5, %rd3, %rd4;
	ld.global.f32 	%f1, [%rd5];
	shl.b32 	%r8, %r1, 2;
	mov.u32 	%r9, sh_in;
	add.s32 	%r3, %r9, %r8;
	st.shared.f32 	[%r3], %f1;
	bar.sync 	0;
	setp.lt.u32 	%p1, %r12, 2;
	@%p1 bra 	$L__BB1_4;
$L__BB1_1:
	shr.u32 	%r5, %r12, 1;
	setp.ge.u32 	%p2, %r1, %r5;
	@%p2 bra 	$L__BB1_3;
	shl.b32 	%r10, %r5, 2;
	add.s32 	%r11, %r3, %r10;
	ld.shared.f32 	%f2, [%r11];
	ld.shared.f32 	%f3, [%r3];
	add.f32 	%f4, %f2, %f3;
	st.shared.f32 	[%r3], %f4;
$L__BB1_3:
	bar.sync 	0;
	setp.gt.u32 	%p3, %r12, 3;
	mov.u32 	%r12, %r5;
	@%p3 bra 	$L__BB1_1;
$L__BB1_4:
	setp.ne.s32 	%p4, %r1, 0;
	@%p4 bra 	$L__BB1_6;
	ld.shared.f32 	%f5, [sh_in];
	cvta.to.global.u64 	%rd6, %rd1;
	atom.global.add.f32 	%f6, [%rd6], %f5;
$L__BB1_6:
	ret;

}
	// .globl	_Z35gpu_reduce_kernel_reverse_seqentialPfS_i
.visible .entry _Z35gpu_reduce_kernel_reverse_seqentialPfS_i(
	.param .u64 .ptr .align 1 _Z35gpu_reduce_kernel_reverse_seqentialPfS_i_param_0,
	.param .u64 .ptr .align 1 _Z35gpu_reduce_kernel_reverse_seqentialPfS_i_param_1,
	.param .u32 _Z35gpu_reduce_kernel_reverse_seqentialPfS_i_param_2
)
{
	.reg .pred 	%p<5>;
	.reg .b32 	%r<17>;
	.reg .b32 	%f<7>;
	.reg .b64 	%rd<7>;

	ld.param.u64 	%rd2, [_Z35gpu_reduce_kernel_reverse_seqentialPfS_i_param_0];
	ld.param.u64 	%rd1, [_Z35gpu_reduce_kernel_reverse_seqentialPfS_i_param_1];
	cvta.to.global.u64 	%rd3, %rd2;
	mov.u32 	%r1, %tid.x;
	mov.u32 	%r16, %ntid.x;
	mov.u32 	%r7, %ctaid.x;
	mad.lo.s32 	%r8, %r16, %r7, %r1;
	mul.wide.s32 	%rd4, %r8, 4;
	add.s64 	%rd5, %rd3, %rd4;
	ld.global.f32 	%f1, [%rd5];
	shl.b32 	%r9, %r1, 2;
	mov.u32 	%r10, sh_in;
	add.s32 	%r3, %r10, %r9;
	st.shared.f32 	[%r3], %f1;
	bar.sync 	0;
	setp.lt.u32 	%p1, %r16, 2;
	@%p1 bra 	$L__BB2_5;
	not.b32 	%r4, %r1;
$L__BB2_2:
	shr.u32 	%r6, %r16, 1;
	setp.ge.u32 	%p2, %r1, %r6;
	@%p2 bra 	$L__BB2_4;
	and.b32  	%r11, %r16, 2046;
	add.s32 	%r12, %r11, %r4;
	shl.b32 	%r13, %r12, 2;
	add.s32 	%r15, %r10, %r13;
	ld.shared.f32 	%f2, [%r15];
	ld.shared.f32 	%f3, [%r3];
	add.f32 	%f4, %f2, %f3;
	st.shared.f32 	[%r3], %f4;
$L__BB2_4:
	bar.sync 	0;
	setp.gt.u32 	%p3, %r16, 3;
	mov.u32 	%r16, %r6;
	@%p3 bra 	$L__BB2_2;
$L__BB2_5:
	setp.ne.s32 	%p4, %r1, 0;
	@%p4 bra 	$L__BB2_7;
	ld.shared.f32 	%f5, [sh_in];
	cvta.to.global.u64 	%rd6, %rd1;
	atom.global.add.f32 	%f6, [%rd6], %f5;
$L__BB2_7:
	ret;

}


// ===== COMPILED SASS (sm_100) =====

	.target	sm_100

	.elftype	@"ET_EXEC"


//--------------------- .note.nv.tkinfo           --------------------------
	.section	.note.nv.tkinfo,"",@"SHT_NOTE"
	.sectionflags	@"SHF_NOTE_NV_TKINFO"
	.tkinfo
        /*0018*/ 	.word	0x00000002
        /*0030*/ 	.string	""
        /*0030*/ 	.string	"ptxas"
        /*0030*/ 	.string	"Cuda compilation tools, release 13.0, V13.0.88"
        /*0030*/ 	.string	"Build cuda_13.0.r13.0/compiler.36424714_0"
        /*0030*/ 	.string	"-arch sm_100 -m 64 "



//--------------------- .note.nv.cuinfo           --------------------------
	.section	.note.nv.cuinfo,"",@"SHT_NOTE"
	.sectionflags	@"SHF_NOTE_NV_CUINFO"
        /*0018*/ 	.short	0x0002
        /*001a*/ 	.short	0x0064
        /*001c*/ 	.short	0x0082
	.zero		2


//--------------------- .nv.info                  --------------------------
	.section	.nv.info,"",@"SHT_CUDA_INFO"
	.align	4


	//----- nvinfo : EIATTR_REGCOUNT
	.align		4
        /*0000*/ 	.byte	0x04, 0x2f
        /*0002*/ 	.short	(.L_1 - .L_0)
	.align		4
.L_0:
        /*0004*/ 	.word	index@(_Z29gpu_reduce_kernel_interleavedPfS_i)
        /*0008*/ 	.word	0x00000008


	//----- nvinfo : EIATTR_FRAME_SIZE
	.align		4
.L_1:
        /*000c*/ 	.byte	0x04, 0x11
        /*000e*/ 	.short	(.L_3 - .L_2)
	.align		4
.L_2:
        /*0010*/ 	.word	index@(_Z29gpu_reduce_kernel_interleavedPfS_i)
        /*0014*/ 	.word	0x00000000


	//----- nvinfo : EIATTR_REGCOUNT
	.align		4
.L_3:
        /*0018*/ 	.byte	0x04, 0x2f
        /*001a*/ 	.short	(.L_5 - .L_4)
	.align		4
.L_4:
        /*001c*/ 	.word	index@(_Z27gpu_reduce_kernel_seqentialPfS_i)
        /*0020*/ 	.word	0x0000000a


	//----- nvinfo : EIATTR_FRAME_SIZE
	.align		4
.L_5:
        /*0024*/ 	.byte	0x04, 0x11
        /*0026*/ 	.short	(.L_7 - .L_6)
	.align		4
.L_6:
        /*0028*/ 	.word	index@(_Z27gpu_reduce_kernel_seqentialPfS_i)
        /*002c*/ 	.word	0x00000000


	//----- nvinfo : EIATTR_REGCOUNT
	.align		4
.L_7:
        /*0030*/ 	.byte	0x04, 0x2f
        /*0032*/ 	.short	(.L_9 - .L_8)
	.align		4
.L_8:
        /*0034*/ 	.word	index@(_Z35gpu_reduce_kernel_reverse_seqentialPfS_i)
        /*0038*/ 	.word	0x0000000a


	//----- nvinfo : EIATTR_FRAME_SIZE
	.align		4
.L_9:
        /*003c*/ 	.byte	0x04, 0x11
        /*003e*/ 	.short	(.L_11 - .L_10)
	.align		4
.L_10:
        /*0040*/ 	.word	index@(_Z35gpu_reduce_kernel_reverse_seqentialPfS_i)
        /*0044*/ 	.word	0x00000000


	//----- nvinfo : EIATTR_MIN_STACK_SIZE
	.align		4
.L_11:
        /*0048*/ 	.byte	0x04, 0x12
        /*004a*/ 	.short	(.L_13 - .L_12)
	.align		4
.L_12:
        /*004c*/ 	.word	index@(_Z35gpu_reduce_kernel_reverse_seqentialPfS_i)
        /*0050*/ 	.word	0x00000000


	//----- nvinfo : EIATTR_MIN_STACK_SIZE
	.align		4
.L_13:
        /*0054*/ 	.byte	0x04, 0x12
        /*0056*/ 	.short	(.L_15 - .L_14)
	.align		4
.L_14:
        /*0058*/ 	.word	index@(_Z27gpu_reduce_kernel_seqentialPfS_i)
        /*005c*/ 	.word	0x00000000


	//----- nvinfo : EIATTR_MIN_STACK_SIZE
	.align		4
.L_15:
        /*0060*/ 	.byte	0x04, 0x12
        /*0062*/ 	.short	(.L_17 - .L_16)
	.align		4
.L_16:
        /*0064*/ 	.word	index@(_Z29gpu_reduce_kernel_interleavedPfS_i)
        /*0068*/ 	.word	0x00000000
.L_17:


//--------------------- .nv.compat                --------------------------
	.section	.nv.compat,"",@"SHT_CUDA_COMPAT_INFO"
	.align	4
        /*0000*/ 	.byte	0x02, 0x09, 0x00, 0x00, 0x02, 0x02, 0x01, 0x00, 0x02, 0x05, 0x05, 0x00, 0x03, 0x07, 0x01, 0x01
        /*0010*/ 	.byte	0x02, 0x03, 0x00, 0x00, 0x02, 0x06, 0x01, 0x00, 0x04, 0x0b, 0x08, 0x00, 0x09, 0x00, 0x00, 0x00
        /*0020*/ 	.byte	0x00, 0x00, 0x00, 0x00


//--------------------- .nv.info._Z35gpu_reduce_kernel_reverse_seqentialPfS_i --------------------------
	.section	.nv.info._Z35gpu_reduce_kernel_reverse_seqentialPfS_i,"",@"SHT_CUDA_INFO"
	.sectionflags	@""
	.align	4


	//----- nvinfo : EIATTR_CUDA_API_VERSION
	.align		4
        /*0000*/ 	.byte	0x04, 0x37
        /*0002*/ 	.short	(.L_19 - .L_18)
.L_18:
        /*0004*/ 	.word	0x00000082


	//----- nvinfo : EIATTR_KPARAM_INFO
	.align		4
.L_19:
        /*0008*/ 	.byte	0x04, 0x17
        /*000a*/ 	.short	(.L_21 - .L_20)
.L_20:
        /*000c*/ 	.word	0x00000000
        /*0010*/ 	.short	0x0002
        /*0012*/ 	.short	0x0010
        /*0014*/ 	.byte	0x00, 0xf0, 0x11, 0x00


	//----- nvinfo : EIATTR_KPARAM_INFO
	.align		4
.L_21:
        /*0018*/ 	.byte	0x04, 0x17
        /*001a*/ 	.short	(.L_23 - .L_22)
.L_22:
        /*001c*/ 	.word	0x00000000
        /*0020*/ 	.short	0x0001
        /*0022*/ 	.short	0x0008
        /*0024*/ 	.byte	0x00, 0xf5, 0x21, 0x00


	//----- nvinfo : EIATTR_KPARAM_INFO
	.align		4
.L_23:
        /*0028*/ 	.byte	0x04, 0x17
        /*002a*/ 	.short	(.L_25 - .L_24)
.L_24:
        /*002c*/ 	.word	0x00000000
        /*0030*/ 	.short	0x0000
        /*0032*/ 	.short	0x0000
        /*0034*/ 	.byte	0x00, 0xf5, 0x21, 0x00


	//----- nvinfo : EIATTR_SPARSE_MMA_MASK
	.align		4
.L_25:
        /*0038*/ 	.byte	0x03, 0x50
        /*003a*/ 	.short	0x0000


	//----- nvinfo : EIATTR_MAXREG_COUNT
	.align		4
        /*003c*/ 	.byte	0x03, 0x1b
        /*003e*/ 	.short	0x00ff


	//----- nvinfo : EIATTR_NUM_BARRIERS
	.align		4
        /*0040*/ 	.byte	0x02, 0x4c
        /*0042*/ 	.byte	0x01
	.zero		1


	//----- nvinfo : EIATTR_MERCURY_ISA_VERSION
	.align		4
        /*0044*/ 	.byte	0x03, 0x5f
        /*0046*/ 	.short	0x0101


	//----- nvinfo : EIATTR_VRC_CTA_INIT_COUNT
	.align		4
        /*0048*/ 	.byte	0x02, 0x4a
	.zero		1
	.zero		1


	//----- nvinfo : EIATTR_EXIT_INSTR_OFFSETS
	.align		4
        /*004c*/ 	.byte	0x04, 0x1c
        /*004e*/ 	.short	(.L_27 - .L_26)


	//   ....[0]....
.L_26:
        /*0050*/ 	.word	0x00000210


	//   ....[1]....
        /*0054*/ 	.word	0x00000280


	//----- nvinfo : EIATTR_CBANK_PARAM_SIZE
	.align		4
.L_27:
        /*0058*/ 	.byte	0x03, 0x19
        /*005a*/ 	.short	0x0014


	//----- nvinfo : EIATTR_PARAM_CBANK
	.align		4
        /*005c*/ 	.byte	0x04, 0x0a
        /*005e*/ 	.short	(.L_29 - .L_28)
	.align		4
.L_28:
        /*0060*/ 	.word	index@(.nv.constant0._Z35gpu_reduce_kernel_reverse_seqentialPfS_i)
        /*0064*/ 	.short	0x0380
        /*0066*/ 	.short	0x0014


	//----- nvinfo : EIATTR_SW_WAR
	.align		4
.L_29:
        /*0068*/ 	.byte	0x04, 0x36
        /*006a*/ 	.short	(.L_31 - .L_30)
.L_30:
        /*006c*/ 	.word	0x00000008
.L_31:


//--------------------- .nv.info._Z27gpu_reduce_kernel_seqentialPfS_i --------------------------
	.section	.nv.info._Z27gpu_reduce_kernel_seqentialPfS_i,"",@"SHT_CUDA_INFO"
	.sectionflags	@""
	.align	4


	//----- nvinfo : EIATTR_CUDA_API_VERSION
	.align		4
        /*0000*/ 	.byte	0x04, 0x37
        /*0002*/ 	.short	(.L_33 - .L_32)
.L_32:
        /*0004*/ 	.word	0x00000082


	//----- nvinfo : EIATTR_KPARAM_INFO
	.align		4
.L_33:
        /*0008*/ 	.byte	0x04, 0x17
        /*000a*/ 	.short	(.L_35 - .L_34)
.L_34:
        /*000c*/ 	.word	0x00000000
        /*0010*/ 	.short	0x0002
        /*0012*/ 	.short	0x0010
        /*0014*/ 	.byte	0x00, 0xf0, 0x11, 0x00


	//----- nvinfo : EIATTR_KPARAM_INFO
	.align		4
.L_35:
        /*0018*/ 	.byte	0x04, 0x17
        /*001a*/ 	.short	(.L_37 - .L_36)
.L_36:
        /*001c*/ 	.word	0x00000000
        /*0020*/ 	.short	0x0001
        /*0022*/ 	.short	0x0008
        /*0024*/ 	.byte	0x00, 0xf5, 0x21, 0x00


	//----- nvinfo : EIATTR_KPARAM_INFO
	.align		4
.L_37:
        /*0028*/ 	.byte	0x04, 0x17
        /*002a*/ 	.short	(.L_39 - .L_38)
.L_38:
        /*002c*/ 	.word	0x00000000
        /*0030*/ 	.short	0x0000
        /*0032*/ 	.short	0x0000
        /*0034*/ 	.byte	0x00, 0xf5, 0x21, 0x00


	//----- nvinfo : EIATTR_SPARSE_MMA_MASK
	.align		4
.L_39:
        /*0038*/ 	.byte	0x03, 0x50
        /*003a*/ 	.short	0x0000


	//----- nvinfo : EIATTR_MAXREG_COUNT
	.align		4
        /*003c*/ 	.byte	0x03, 0x1b
        /*003e*/ 	.short	0x00ff


	//----- nvinfo : EIATTR_NUM_BARRIERS
	.align		4
        /*0040*/ 	.byte	0x02, 0x4c
        /*0042*/ 	.byte	0x01
	.zero		1


	//----- nvinfo : EIATTR_MERCURY_ISA_VERSION
	.align		4
        /*0044*/ 	.byte	0x03, 0x5f
        /*0046*/ 	.short	0x0101


	//----- nvinfo : EIATTR_VRC_CTA_INIT_COUNT
	.align		4
        /*0048*/ 	.byte	0x02, 0x4a
	.zero		1
	.zero		1


	//----- nvinfo : EIATTR_EXIT_INSTR_OFFSETS
	.align		4
        /*004c*/ 	.byte	0x04, 0x1c
        /*004e*/ 	.short	(.L_41 - .L_40)


	//   ....[0]....
.L_40:
        /*0050*/ 	.word	0x000001e0


	//   ....[1]....
        /*0054*/ 	.word	0x00000250


	//----- nvinfo : EIATTR_CBANK_PARAM_SIZE
	.align		4
.L_41:
        /*0058*/ 	.byte	0x03, 0x19
        /*005a*/ 	.short	0x0014


	//----- nvinfo : EIATTR_PARAM_CBANK
	.align		4
        /*005c*/ 	.byte	0x04, 0x0a
        /*005e*/ 	.short	(.L_43 - .L_42)
	.align		4
.L_42:
        /*0060*/ 	.word	index@(.nv.constant0._Z27gpu_reduce_kernel_seqentialPfS_i)
        /*0064*/ 	.short	0x0380
        /*0066*/ 	.short	0x0014


	//----- nvinfo : EIATTR_SW_WAR
	.align		4
.L_43:
        /*0068*/ 	.byte	0x04, 0x36
        /*006a*/ 	.short	(.L_45 - .L_44)
.L_44:
        /*006c*/ 	.word	0x00000008
.L_45:


//--------------------- .nv.info._Z29gpu_reduce_kernel_interleavedPfS_i --------------------------
	.section	.nv.info._Z29gpu_reduce_kernel_interleavedPfS_i,"",@"SHT_CUDA_INFO"
	.sectionflags	@""
	.align	4


	//----- nvinfo : EIATTR_CUDA_API_VERSION
	.align		4
        /*0000*/ 	.byte	0x04, 0x37
        /*0002*/ 	.short	(.L_47 - .L_46)
.L_46:
        /*0004*/ 	.word	0x00000082


	//----- nvinfo : EIATTR_KPARAM_INFO
	.align		4
.L_47:
        /*0008*/ 	.byte	0x04, 0x17
        /*000a*/ 	.short	(.L_49 - .L_48)
.L_48:
        /*000c*/ 	.word	0x00000000
        /*0010*/ 	.short	0x0002
        /*0012*/ 	.short	0x0010
        /*0014*/ 	.byte	0x00, 0xf0, 0x11, 0x00


	//----- nvinfo : EIATTR_KPARAM_INFO
	.align		4
.L_49:
        /*0018*/ 	.byte	0x04, 0x17
        /*001a*/ 	.short	(.L_51 - .L_50)
.L_50:
        /*001c*/ 	.word	0x00000000
        /*0020*/ 	.short	0x0001
        /*0022*/ 	.short	0x0008
        /*0024*/ 	.byte	0x00, 0xf5, 0x21, 0x00


	//----- nvinfo : EIATTR_KPARAM_INFO
	.align		4
.L_51:
        /*0028*/ 	.byte	0x04, 0x17
        /*002a*/ 	.short	(.L_53 - .L_52)
.L_52:
        /*002c*/ 	.word	0x00000000
        /*0030*/ 	.short	0x0000
        /*0032*/ 	.short	0x0000
        /*0034*/ 	.byte	0x00, 0xf5, 0x21, 0x00


	//----- nvinfo : EIATTR_SPARSE_MMA_MASK
	.align		4
.L_53:
        /*0038*/ 	.byte	0x03, 0x50
        /*003a*/ 	.short	0x0000


	//----- nvinfo : EIATTR_MAXREG_COUNT
	.align		4
        /*003c*/ 	.byte	0x03, 0x1b
        /*003e*/ 	.short	0x00ff


	//----- nvinfo : EIATTR_NUM_BARRIERS
	.align		4
        /*0040*/ 	.byte	0x02, 0x4c
        /*0042*/ 	.byte	0x01
	.zero		1


	//----- nvinfo : EIATTR_MERCURY_ISA_VERSION
	.align		4
        /*0044*/ 	.byte	0x03, 0x5f
        /*0046*/ 	.short	0x0101


	//----- nvinfo : EIATTR_VRC_CTA_INIT_COUNT
	.align		4
        /*0048*/ 	.byte	0x02, 0x4a
	.zero		1
	.zero		1


	//----- nvinfo : EIATTR_EXIT_INSTR_OFFSETS
	.align		4
        /*004c*/ 	.byte	0x04, 0x1c
        /*004e*/ 	.short	(.L_55 - .L_54)


	//   ....[0]....
.L_54:
        /*0050*/ 	.word	0x00000210


	//   ....[1]....
        /*0054*/ 	.word	0x00000280


	//----- nvinfo : EIATTR_CBANK_PARAM_SIZE
	.align		4
.L_55:
        /*0058*/ 	.byte	0x03, 0x19
        /*005a*/ 	.short	0x0014


	//----- nvinfo : EIATTR_PARAM_CBANK
	.align		4
        /*005c*/ 	.byte	0x04, 0x0a
        /*005e*/ 	.short	(.L_57 - .L_56)
	.align		4
.L_56:
        /*0060*/ 	.word	index@(.nv.constant0._Z29gpu_reduce_kernel_interleavedPfS_i)
        /*0064*/ 	.short	0x0380
        /*0066*/ 	.short	0x0014


	//----- nvinfo : EIATTR_SW_WAR
	.align		4
.L_57:
        /*0068*/ 	.byte	0x04, 0x36
        /*006a*/ 	.short	(.L_59 - .L_58)
.L_58:
        /*006c*/ 	.word	0x00000008
.L_59:


//--------------------- .nv.callgraph             --------------------------
	.section	.nv.callgraph,"",@"SHT_CUDA_CALLGRAPH"
	.align	4
	.sectionentsize	8
	.align		4
        /*0000*/ 	.word	0x00000000
	.align		4
        /*0004*/ 	.word	0xffffffff
	.align		4
        /*0008*/ 	.word	0x00000000
	.align		4
        /*000c*/ 	.word	0xfffffffe
	.align		4
        /*0010*/ 	.word	0x00000000
	.align		4
        /*0014*/ 	.word	0xfffffffd
	.align		4
        /*0018*/ 	.word	0x00000000
	.align		4
        /*001c*/ 	.word	0xfffffffc


//--------------------- .text._Z35gpu_reduce_kernel_reverse_seqentialPfS_i --------------------------
	.section	.text._Z35gpu_reduce_kernel_reverse_seqentialPfS_i,"ax",@progbits
	.align	128
        .global         _Z35gpu_reduce_kernel_reverse_seqentialPfS_i
        .type           _Z35gpu_reduce_kernel_reverse_seqentialPfS_i,@function
        .size           _Z35gpu_reduce_kernel_reverse_seqentialPfS_i,(.L_x_9 - _Z35gpu_reduce_kernel_reverse_seqentialPfS_i)
        .other          _Z35gpu_reduce_kernel_reverse_seqentialPfS_i,@"STO_CUDA_ENTRY STV_DEFAULT"
_Z35gpu_reduce_kernel_reverse_seqentialPfS_i:
.text._Z35gpu_reduce_kernel_reverse_seqentialPfS_i:
[----:B------:R-:W-:Y:S01]  /*0000*/  LDC R1, c[0x0][0x37c] ;  /* 0x0000df00ff017b82 */ /* 0x000fe20000000800 */
[----:B------:R-:W0:Y:S07]  /*0010*/  S2R R6, SR_TID.X ;  /* 0x0000000000067919 */ /* 0x000e2e0000002100 */
[----:B------:R-:W1:Y:S01]  /*0020*/  LDC.64 R2, c[0x0][0x380] ;  /* 0x0000e000ff027b82 */ /* 0x000e620000000a00 */
[----:B------:R-:W0:Y:S01]  /*0030*/  LDCU UR8, c[0x0][0x360] ;  /* 0x00006c00ff0877ac */ /* 0x000e220008000800 */
[----:B------:R-:W0:Y:S01]  /*0040*/  S2R R5, SR_CTAID.X ;  /* 0x0000000000057919 */ /* 0x000e220000002500 */
[----:B------:R-:W2:Y:S01]  /*0050*/  LDCU.64 UR6, c[0x0][0x358] ;  /* 0x00006b00ff0677ac */ /* 0x000ea20008000a00 */
[----:B0-----:R-:W-:-:S04]  /*0060*/  IMAD R5, R5, UR8, R6 ;  /* 0x0000000805057c24 */ /* 0x001fc8000f8e0206 */
[----:B-1----:R-:W-:-:S06]  /*0070*/  IMAD.WIDE R2, R5, 0x4, R2 ;  /* 0x0000000405027825 */ /* 0x002fcc00078e0202 */
[----:B--2---:R-:W2:Y:S01]  /*0080*/  LDG.E R2, desc[UR6][R2.64] ;  /* 0x0000000602027981 */ /* 0x004ea2000c1e1900 */
[----:B------:R-:W0:Y:S01]  /*0090*/  S2UR UR5, SR_CgaCtaId ;  /* 0x00000000000579c3 */ /* 0x000e220000008800 */
[----:B------:R-:W-:Y:S01]  /*00a0*/  UMOV UR4, 0x400 ;  /* 0x0000040000047882 */ /* 0x000fe20000000000 */
[----:B------:R-:W-:Y:S01]  /*00b0*/  UISETP.GE.U32.AND UP0, UPT, UR8, 0x2, UPT ;  /* 0x000000020800788c */ /* 0x000fe2000bf06070 */
[----:B------:R-:W-:Y:S01]  /*00c0*/  ISETP.NE.AND P0, PT, R6, RZ, PT ;  /* 0x000000ff0600720c */ /* 0x000fe20003f05270 */
[----:B0-----:R-:W-:-:S06]  /*00d0*/  ULEA UR4, UR5, UR4, 0x18 ;  /* 0x0000000405047291 */ /* 0x001fcc000f8ec0ff */
[----:B------:R-:W-:-:S05]  /*00e0*/  LEA R5, R6, UR4, 0x2 ;  /* 0x0000000406057c11 */ /* 0x000fca000f8e10ff */
[----:B--2---:R0:W-:Y:S01]  /*00f0*/  STS [R5], R2 ;  /* 0x0000000205007388 */ /* 0x0041e20000000800 */
[----:B------:R-:W-:Y:S06]  /*0100*/  BAR.SYNC.DEFER_BLOCKING 0x0 ;  /* 0x0000000000007b1d */ /* 0x000fec0000010000 */
[----:B------:R-:W-:Y:S05]  /*0110*/  BRA.U !UP0, `(.L_x_0) ;  /* 0x00000001083c7547 */ /* 0x000fea000b800000 */
[----:B------:R-:W-:Y:S01]  /*0120*/  IMAD.U32 R0, RZ, RZ, UR8 ;  /* 0x00000008ff007e24 */ /* 0x000fe2000f8e00ff */
[----:B0-----:R-:W-:-:S07]  /*0130*/  LOP3.LUT R2, RZ, R6, RZ, 0x33, !PT ;  /* 0x00000006ff027212 */ /* 0x001fce00078e33ff */
.L_x_1:
[----:B------:R-:W-:-:S04]  /*0140*/  SHF.R.U32.HI R7, RZ, 0x1, R0 ;  /* 0x00000001ff077819 */ /* 0x000fc80000011600 */
[----:B------:R-:W-:-:S13]  /*0150*/  ISETP.GE.U32.AND P1, PT, R6, R7, PT ;  /* 0x000000070600720c */ /* 0x000fda0003f26070 */
[----:B------:R-:W-:Y:S01]  /*0160*/  @!P1 LOP3.LUT R3, R0, 0x7fe, RZ, 0xc0, !PT ;  /* 0x000007fe00039812 */ /* 0x000fe200078ec0ff */
[----:B------:R-:W-:Y:S04]  /*0170*/  @!P1 LDS R4, [R5] ;  /* 0x0000000005049984 */ /* 0x000fe80000000800 */
[----:B------:R-:W-:-:S05]  /*0180*/  @!P1 IMAD.IADD R3, R2, 0x1, R3 ;  /* 0x0000000102039824 */ /* 0x000fca00078e0203 */
[----:B------:R-:W-:-:S06]  /*0190*/  @!P1 LEA R3, R3, UR4, 0x2 ;  /* 0x0000000403039c11 */ /* 0x000fcc000f8e10ff */
[----:B------:R-:W0:Y:S02]  /*01a0*/  @!P1 LDS R3, [R3] ;  /* 0x0000000003039984 */ /* 0x000e240000000800 */
[----:B0-----:R-:W-:-:S05]  /*01b0*/  @!P1 FADD R4, R3, R4 ;  /* 0x0000000403049221 */ /* 0x001fca0000000000 */
[----:B------:R1:W-:Y:S01]  /*01c0*/  @!P1 STS [R5], R4 ;  /* 0x0000000405009388 */ /* 0x0003e20000000800 */
[----:B------:R-:W-:Y:S01]  /*01d0*/  BAR.SYNC.DEFER_BLOCKING 0x0 ;  /* 0x0000000000007b1d */ /* 0x000fe20000010000 */
[----:B------:R-:W-:Y:S01]  /*01e0*/  ISETP.GT.U32.AND P1, PT, R0, 0x3, PT ;  /* 0x000000030000780c */ /* 0x000fe20003f24070 */
[----:B------:R-:W-:-:S12]  /*01f0*/  IMAD.MOV.U32 R0, RZ, RZ, R7 ;  /* 0x000000ffff007224 */ /* 0x000fd800078e0007 */
[----:B-1----:R-:W-:Y:S05]  /*0200*/  @P1 BRA `(.L_x_1) ;  /* 0xfffffffc00cc1947 */ /* 0x002fea000383ffff */
.L_x_0:
[----:B------:R-:W-:Y:S05]  /*0210*/  @P0 EXIT ;  /* 0x000000000000094d */ /* 0x000fea0003800000 */
[----:B------:R-:W1:Y:S01]  /*0220*/  S2UR UR5, SR_CgaCtaId ;  /* 0x00000000000579c3 */ /* 0x000e620000008800 */
[----:B------:R-:W-:-:S07]  /*0230*/  UMOV UR4, 0x400 ;  /* 0x0000040000047882 */ /* 0x000fce0000000000 */
[----:B0-----:R-:W0:Y:S01]  /*0240*/  LDC.64 R2, c[0x0][0x388] ;  /* 0x0000e200ff027b82 */ /* 0x001e220000000a00 */
[----:B-1----:R-:W-:-:S09]  /*0250*/  ULEA UR4, UR5, UR4, 0x18 ;  /* 0x0000000405047291 */ /* 0x002fd2000f8ec0ff */
[----:B------:R-:W0:Y:S04]  /*0260*/  LDS R5, [UR4] ;  /* 0x00000004ff057984 */ /* 0x000e280008000800 */
[----:B0-----:R-:W-:Y:S01]  /*0270*/  REDG.E.ADD.F32.FTZ.RN.STRONG.GPU desc[UR6][R2.64], R5 ;  /* 0x00000005020079a6 */ /* 0x001fe2000c12f306 */
[----:B------:R-:W-:Y:S05]  /*0280*/  EXIT ;  /* 0x000000000000794d */ /* 0x000fea0003800000 */
.L_x_2:
[----:B------:R-:W-:-:S00]  /*0290*/  BRA `(.L_x_2) ;  /* 0xfffffffc00fc7947 */ /* 0x000fc0000383ffff */
[----:B------:R-:W-:-:S00]  /*02a0*/  NOP ;  /* 0x0000000000007918 */ /* 0x000fc00000000000 */
        /* <DEDUP_REMOVED lines=13> */
.L_x_9:


//--------------------- .text._Z27gpu_reduce_kernel_seqentialPfS_i --------------------------
	.section	.text._Z27gpu_reduce_kernel_seqentialPfS_i,"ax",@progbits
	.align	128
        .global         _Z27gpu_reduce_kernel_seqentialPfS_i
        .type           _Z27gpu_reduce_kernel_seqentialPfS_i,@function
        .size           _Z27gpu_reduce_kernel_seqentialPfS_i,(.L_x_10 - _Z27gpu_reduce_kernel_seqentialPfS_i)
        .other          _Z27gpu_reduce_kernel_seqentialPfS_i,@"STO_CUDA_ENTRY STV_DEFAULT"
_Z27gpu_reduce_kernel_seqentialPfS_i:
.text._Z27gpu_reduce_kernel_seqentialPfS_i:
        /* <DEDUP_REMOVED lines=18> */
[----:B------:R-:W-:-:S07]  /*0120*/  IMAD.U32 R0, RZ, RZ, UR8 ;  /* 0x00000008ff007e24 */ /* 0x000fce000f8e00ff */
.L_x_4:
[----:B------:R-:W-:-:S04]  /*0130*/  SHF.R.U32.HI R7, RZ, 0x1, R0 ;  /* 0x00000001ff077819 */ /* 0x000fc80000011600 */
[----:B------:R-:W-:-:S13]  /*0140*/  ISETP.GE.U32.AND P1, PT, R6, R7, PT ;  /* 0x000000070600720c */ /* 0x000fda0003f26070 */
[----:B0-----:R-:W-:Y:S01]  /*0150*/  @!P1 LEA R2, R7, R5, 0x2 ;  /* 0x0000000507029211 */ /* 0x001fe200078e10ff */
[----:B------:R-:W-:Y:S05]  /*0160*/  @!P1 LDS R3, [R5] ;  /* 0x0000000005039984 */ /* 0x000fea0000000800 */
[----:B------:R-:W0:Y:S02]  /*0170*/  @!P1 LDS R2, [R2] ;  /* 0x0000000002029984 */ /* 0x000e240000000800 */
[----:B0-----:R-:W-:-:S05]  /*0180*/  @!P1 FADD R4, R2, R3 ;  /* 0x0000000302049221 */ /* 0x001fca0000000000 */
[----:B------:R1:W-:Y:S01]  /*0190*/  @!P1 STS [R5], R4 ;  /* 0x0000000405009388 */ /* 0x0003e20000000800 */
[----:B------:R-:W-:Y:S01]  /*01a0*/  BAR.SYNC.DEFER_BLOCKING 0x0 ;  /* 0x0000000000007b1d */ /* 0x000fe20000010000 */
[----:B------:R-:W-:Y:S01]  /*01b0*/  ISETP.GT.U32.AND P1, PT, R0, 0x3, PT ;  /* 0x000000030000780c */ /* 0x000fe20003f24070 */
[----:B------:R-:W-:-:S12]  /*01c0*/  IMAD.MOV.U32 R0, RZ, RZ, R7 ;  /* 0x000000ffff007224 */ /* 0x000fd800078e0007 */
[----:B-1----:R-:W-:Y:S05]  /*01d0*/  @P1 BRA `(.L_x_4) ;  /* 0xfffffffc00d41947 */ /* 0x002fea000383ffff */
.L_x_3:
        /* <DEDUP_REMOVED lines=8> */
.L_x_5:
        /* <DEDUP_REMOVED lines=10> */
.L_x_10:


//--------------------- .text._Z29gpu_reduce_kernel_interleavedPfS_i --------------------------
	.section	.text._Z29gpu_reduce_kernel_interleavedPfS_i,"ax",@progbits
	.align	128
        .global         _Z29gpu_reduce_kernel_interleavedPfS_i
        .type           _Z29gpu_reduce_kernel_interleavedPfS_i,@function
        .size           _Z29gpu_reduce_kernel_interleavedPfS_i,(.L_x_11 - _Z29gpu_reduce_kernel_interleavedPfS_i)
        .other          _Z29gpu_reduce_kernel_interleavedPfS_i,@"STO_CUDA_ENTRY STV_DEFAULT"
_Z29gpu_reduce_kernel_interleavedPfS_i:
.text._Z29gpu_reduce_kernel_interleavedPfS_i:
        /* <DEDUP_REMOVED lines=18> */
[----:B------:R-:W-:-:S05]  /*0120*/  UMOV UR5, 0x1 ;  /* 0x0000000100057882 */ /* 0x000fca0000000000 */
.L_x_7:
[----:B------:R-:W-:-:S04]  /*0130*/  USHF.L.U32 UR6, UR5, 0x1, URZ ;  /* 0x0000000105067899 */ /* 0x000fc800080006ff */
[----:B------:R-:W-:Y:S02]  /*0140*/  UISETP.GE.U32.AND UP0, UPT, UR6, UR7, UPT ;  /* 0x000000070600728c */ /* 0x000fe4000bf06070 */
[----:B01----:R-:W-:-:S05]  /*0150*/  IMAD R2, R4, UR6, RZ ;  /* 0x0000000604027c24 */ /* 0x003fca000f8e02ff */
[----:B------:R-:W-:-:S13]  /*0160*/  ISETP.GE.U32.AND P0, PT, R2, UR7, PT ;  /* 0x0000000702007c0c */ /* 0x000fda000bf06070 */
[C---:B------:R-:W-:Y:S01]  /*0170*/  @!P0 IADD3 R0, PT, PT, R2.reuse, UR5, RZ ;  /* 0x0000000502008c10 */ /* 0x040fe2000fffe0ff */
[----:B------:R-:W-:Y:S01]  /*0180*/  UMOV UR5, UR6 ;  /* 0x0000000600057c82 */ /* 0x000fe20008000000 */
[----:B------:R-:W-:Y:S02]  /*0190*/  @!P0 LEA R2, R2, UR4, 0x2 ;  /* 0x0000000402028c11 */ /* 0x000fe4000f8e10ff */
[----:B------:R-:W-:-:S03]  /*01a0*/  @!P0 LEA R0, R0, UR4, 0x2 ;  /* 0x0000000400008c11 */ /* 0x000fc6000f8e10ff */
[----:B------:R-:W-:Y:S04]  /*01b0*/  @!P0 LDS R3, [R2] ;  /* 0x0000000002038984 */ /* 0x000fe80000000800 */
[----:B------:R-:W0:Y:S02]  /*01c0*/  @!P0 LDS R0, [R0] ;  /* 0x0000000000008984 */ /* 0x000e240000000800 */
[----:B0-----:R-:W-:-:S05]  /*01d0*/  @!P0 FADD R3, R0, R3 ;  /* 0x0000000300038221 */ /* 0x001fca0000000000 */
[----:B------:R1:W-:Y:S01]  /*01e0*/  @!P0 STS [R2], R3 ;  /* 0x0000000302008388 */ /* 0x0003e20000000800 */
[----:B------:R-:W-:Y:S06]  /*01f0*/  BAR.SYNC.DEFER_BLOCKING 0x0 ;  /* 0x0000000000007b1d */ /* 0x000fec0000010000 */
[----:B------:R-:W-:Y:S05]  /*0200*/  BRA.U !UP0, `(.L_x_7) ;  /* 0xfffffffd08c87547 */ /* 0x000fea000b83ffff */
.L_x_6:
[----:B------:R-:W-:Y:S05]  /*0210*/  @P1 EXIT ;  /* 0x000000000000194d */ /* 0x000fea0003800000 */
[----:B------:R-:W2:Y:S01]  /*0220*/  S2UR UR5, SR_CgaCtaId ;  /* 0x00000000000579c3 */ /* 0x000ea20000008800 */
[----:B------:R-:W-:-:S07]  /*0230*/  UMOV UR4, 0x400 ;  /* 0x0000040000047882 */ /* 0x000fce0000000000 */
[----:B01----:R-:W0:Y:S01]  /*0240*/  LDC.64 R2, c[0x0][0x388] ;  /* 0x0000e200ff027b82 */ /* 0x003e220000000a00 */
[----:B--2---:R-:W-:-:S09]  /*0250*/  ULEA UR4, UR5, UR4, 0x18 ;  /* 0x0000000405047291 */ /* 0x004fd2000f8ec0ff */
[----:B------:R-:W0:Y:S04]  /*0260*/  LDS R5, [UR4] ;  /* 0x00000004ff057984 */ /* 0x000e280008000800 */
[----:B0-----:R-:W-:Y:S01]  /*0270*/  REDG.E.ADD.F32.FTZ.RN.STRONG.GPU desc[UR8][R2.64], R5 ;  /* 0x00000005020079a6 */ /* 0x001fe2000c12f308 */
[----:B------:R-:W-:Y:S05]  /*0280*/  EXIT ;  /* 0x000000000000794d */ /* 0x000fea0003800000 */
.L_x_8:
        /* <DEDUP_REMOVED lines=15> */
.L_x_11:


//--------------------- .nv.shared._Z35gpu_reduce_kernel_reverse_seqentialPfS_i --------------------------
	.section	.nv.shared._Z35gpu_reduce_kernel_reverse_seqentialPfS_i,"aw",@nobits
	.sectionflags	@""
	.align	16
	.zero		1024


//--------------------- .nv.shared.reserved.0     --------------------------
	.section	.nv.shared.reserved.0,"aw",@nobits
	.weak		__nv_reservedSMEM_offset_0_alias
	.size		__nv_reservedSMEM_offset_0_alias, 0, 64
	.other		__nv_reservedSMEM_offset_0_alias,@"STO_CUDA_RESERVED_SHARED STV_DEFAULT"
__nv_reservedSMEM_offset_0_alias:
	.zero		0
	.zero		64


//--------------------- .nv.shared._Z27gpu_reduce_kernel_seqentialPfS_i --------------------------
	.section	.nv.shared._Z27gpu_reduce_kernel_seqentialPfS_i,"aw",@nobits
	.sectionflags	@""
	.align	16
	.zero		1024


//--------------------- .nv.shared._Z29gpu_reduce_kernel_interleavedPfS_i --------------------------
	.section	.nv.shared._Z29gpu_reduce_kernel_interleavedPfS_i,"aw",@nobits
	.sectionflags	@""
	.align	16
	.zero		1024


//--------------------- .nv.constant0._Z35gpu_reduce_kernel_reverse_seqentialPfS_i --------------------------
	.section	.nv.constant0._Z35gpu_reduce_kernel_reverse_seqentialPfS_i,"a",@progbits
	.sectionflags	@""
	.align	4
.nv.constant0._Z35gpu_reduce_kernel_reverse_seqentialPfS_i:
	.zero		916


//--------------------- .nv.constant0._Z27gpu_reduce_kernel_seqentialPfS_i --------------------------
	.section	.nv.constant0._Z27gpu_reduce_kernel_seqentialPfS_i,"a",@progbits
	.sectionflags	@""
	.align	4
.nv.constant0._Z27gpu_reduce_kernel_seqentialPfS_i:
	.zero		916


//--------------------- .nv.constant0._Z29gpu_reduce_kernel_interleavedPfS_i --------------------------
	.section	.nv.constant0._Z29gpu_reduce_kernel_interleavedPfS_i,"a",@progbits
	.sectionflags	@""
	.align	4
.nv.constant0._Z29gpu_reduce_kernel_interleavedPfS_i:
	.zero		916


//--------------------- SYMBOLS --------------------------

	.type		.nv.reservedSmem.offset0,@object
	.size		.nv.reservedSmem.offset0,0x4
	.type		.nv.reservedSmem.cap,@object
	.size		.nv.reservedSmem.cap,0x4
